	.headerflags	@"EF_CUDA_TEXMODE_UNIFIED EF_CUDA_64BIT_ADDRESS EF_CUDA_ACCELERATORS EF_CUDA_SM90 EF_CUDA_VIRTUAL_SM(EF_CUDA_SM90)"
	.elftype	@"ET_EXEC"


//--------------------- .nv.info                  --------------------------
	.section	.nv.info,"",@"SHT_CUDA_INFO"
	.align	4


	//----- nvinfo : EIATTR_REGCOUNT
	.align		4
        /*0000*/ 	.byte	0x04, 0x2f
        /*0002*/ 	.short	(.L_1 - .L_0)
	.align		4
.L_0:
        /*0004*/ 	.word	index@(triton_poi_fused_relu_3)
        /*0008*/ 	.word	0x0000000e


	//----- nvinfo : EIATTR_MIN_STACK_SIZE
	.align		4
.L_1:
        /*000c*/ 	.byte	0x04, 0x12
        /*000e*/ 	.short	(.L_3 - .L_2)
	.align		4
.L_2:
        /*0010*/ 	.word	index@(triton_poi_fused_relu_3)
        /*0014*/ 	.word	0x00000000


	//----- nvinfo : EIATTR_FRAME_SIZE
	.align		4
.L_3:
        /*0018*/ 	.byte	0x04, 0x11
        /*001a*/ 	.short	(.L_5 - .L_4)
	.align		4
.L_4:
        /*001c*/ 	.word	index@(triton_poi_fused_relu_3)
        /*0020*/ 	.word	0x00000000


	//----- nvinfo : EIATTR_MIN_STACK_SIZE
	.align		4
.L_5:
        /*0024*/ 	.byte	0x04, 0x12
        /*0026*/ 	.short	(.L_7 - .L_6)
	.align		4
.L_6:
        /*0028*/ 	.word	index@(triton_poi_fused_relu_3)
        /*002c*/ 	.word	0x00000000
.L_7:


//--------------------- .nv.info.triton_poi_fused_relu_3 --------------------------
	.section	.nv.info.triton_poi_fused_relu_3,"",@"SHT_CUDA_INFO"
	.sectionflags	@""
	.align	4


	//----- nvinfo : EIATTR_CUDA_API_VERSION
	.align		4
        /*0000*/ 	.byte	0x04, 0x37
        /*0002*/ 	.short	(.L_9 - .L_8)
.L_8:
        /*0004*/ 	.word	0x0000007c


	//----- nvinfo : EIATTR_KPARAM_INFO
	.align		4
.L_9:
        /*0008*/ 	.byte	0x04, 0x17
        /*000a*/ 	.short	(.L_11 - .L_10)
.L_10:
        /*000c*/ 	.word	0x00000000
        /*0010*/ 	.short	0x0001
        /*0012*/ 	.short	0x0008
        /*0014*/ 	.byte	0x00, 0xf0, 0x11, 0x00


	//----- nvinfo : EIATTR_KPARAM_INFO
	.align		4
.L_11:
        /*0018*/ 	.byte	0x04, 0x17
        /*001a*/ 	.short	(.L_13 - .L_12)
.L_12:
        /*001c*/ 	.word	0x00000000
        /*0020*/ 	.short	0x0000
        /*0022*/ 	.short	0x0000
        /*0024*/ 	.byte	0x00, 0xf4, 0x21, 0x00


	//----- nvinfo : EIATTR_SPARSE_MMA_MASK
	.align		4
.L_13:
        /*0028*/ 	.byte	0x03, 0x50
        /*002a*/ 	.short	0x0000


	//----- nvinfo : EIATTR_MAXREG_COUNT
	.align		4
        /*002c*/ 	.byte	0x03, 0x1b
        /*002e*/ 	.short	0x00ff


	//----- nvinfo : EIATTR_EXIT_INSTR_OFFSETS
	.align		4
        /*0030*/ 	.byte	0x04, 0x1c
        /*0032*/ 	.short	(.L_15 - .L_14)


	//   ....[0]....
.L_14:
        /*0034*/ 	.word	0x000001d0


	//----- nvinfo : EIATTR_REQNTID
	.align		4
.L_15:
        /*0038*/ 	.byte	0x04, 0x10
        /*003a*/ 	.short	(.L_17 - .L_16)
.L_16:
        /*003c*/ 	.word	0x00000080
        /*0040*/ 	.word	0x00000001
        /*0044*/ 	.word	0x00000001


	//----- nvinfo : EIATTR_CBANK_PARAM_SIZE
	.align		4
.L_17:
        /*0048*/ 	.byte	0x03, 0x19
        /*004a*/ 	.short	0x000c


	//----- nvinfo : EIATTR_PARAM_CBANK
	.align		4
        /*004c*/ 	.byte	0x04, 0x0a
        /*004e*/ 	.short	(.L_19 - .L_18)
	.align		4
.L_18:
        /*0050*/ 	.word	index@(.nv.constant0.triton_poi_fused_relu_3)
        /*0054*/ 	.short	0x0210
        /*0056*/ 	.short	0x000c


	//----- nvinfo : EIATTR_SW_WAR
	.align		4
.L_19:
        /*0058*/ 	.byte	0x04, 0x36
        /*005a*/ 	.short	(.L_21 - .L_20)
.L_20:
        /*005c*/ 	.word	0x00000008
.L_21:


//--------------------- .nv.callgraph             --------------------------
	.section	.nv.callgraph,"",@"SHT_CUDA_CALLGRAPH"
	.align	4
	.sectionentsize	8
	.align		4
        /*0000*/ 	.word	0x00000000
	.align		4
        /*0004*/ 	.word	0xffffffff
	.align		4
        /*0008*/ 	.word	0x00000000
	.align		4
        /*000c*/ 	.word	0xfffffffe
	.align		4
        /*0010*/ 	.word	0x00000000
	.align		4
        /*0014*/ 	.word	0xfffffffd
	.align		4
        /*0018*/ 	.word	0x00000000
	.align		4
        /*001c*/ 	.word	0xfffffffc


//--------------------- .text.triton_poi_fused_relu_3 --------------------------
	.section	.text.triton_poi_fused_relu_3,"ax",@progbits
	.align	128
        .global         triton_poi_fused_relu_3
        .type           triton_poi_fused_relu_3,@function
        .size           triton_poi_fused_relu_3,(.L_x_1 - triton_poi_fused_relu_3)
        .other          triton_poi_fused_relu_3,@"STO_CUDA_ENTRY STV_DEFAULT"
triton_poi_fused_relu_3:
.text.triton_poi_fused_relu_3:
[----:B------:R-:W-:Y:S01]  /*0000*/  LDC R1, c[0x0][0x28] ;  /* 0x00000a00ff017b82 */ /* 0x000fe20000000800 */
[----:B------:R-:W1:Y:S07]  /*0010*/  S2R R0, SR_TID.X ;  /* 0x0000000000007919 */ /* 0x000e6e0000002100 */
[----:B------:R-:W2:Y:S01]  /*0020*/  LDC.64 R2, c[0x0][0x210] ;  /* 0x00008400ff027b82 */ /* 0x000ea20000000a00 */
[----:B------:R-:W-:Y:S01]  /*0030*/  ULDC.64 UR4, c[0x0][0x208] ;  /* 0x0000820000047ab9 */ /* 0x000fe20000000a00 */
[----:B------:R-:W3:Y:S01]  /*0040*/  S2R R5, SR_CTAID.X ;  /* 0x0000000000057919 */ /* 0x000ee20000002500 */
[----:B-1----:R-:W-:-:S05]  /*0050*/  IMAD.SHL.U32 R0, R0, 0x4, RZ ;  /* 0x0000000400007824 */ /* 0x002fca00078e00ff */
[----:B------:R-:W-:-:S05]  /*0060*/  LOP3.LUT R0, R0, 0x1fc, RZ, 0xc0, !PT ;  /* 0x000001fc00007812 */ /* 0x000fca00078ec0ff */
[----:B---3--:R-:W-:-:S04]  /*0070*/  IMAD R5, R5, 0x400, R0 ;  /* 0x0000040005057824 */ /* 0x008fc800078e0200 */
[----:B--2---:R-:W-:-:S05]  /*0080*/  IMAD.WIDE R2, R5, 0x4, R2 ;  /* 0x0000000405027825 */ /* 0x004fca00078e0202 */
[----:B------:R-:W2:Y:S04]  /*0090*/  LDG.E.128 R4, desc[UR4][R2.64] ;  /* 0x0000000402047981 */ /* 0x000ea8000c1e1d00 */
[----:B------:R-:W3:Y:S01]  /*00a0*/  LDG.E.128 R8, desc[UR4][R2.64+0x800] ;  /* 0x0008000402087981 */ /* 0x000ee2000c1e1d00 */
[C---:B--2---:R-:W-:Y:S02]  /*00b0*/  FSETP.GEU.AND P6, PT, R4.reuse, RZ, PT ;  /* 0x000000ff0400720b */ /* 0x044fe40003fce000 */
[----:B------:R-:W-:Y:S02]  /*00c0*/  FSETP.GEU.AND P5, PT, R5, RZ, PT ;  /* 0x000000ff0500720b */ /* 0x000fe40003fae000 */
[----:B------:R-:W-:Y:S02]  /*00d0*/  FSEL R4, R4, RZ, P6 ;  /* 0x000000ff04047208 */ /* 0x000fe40003000000 */
[----:B------:R-:W-:-:S02]  /*00e0*/  FSETP.GEU.AND P4, PT, R6, RZ, PT ;  /* 0x000000ff0600720b */ /* 0x000fc40003f8e000 */
[----:B------:R-:W-:Y:S02]  /*00f0*/  FSETP.GEU.AND P3, PT, R7, RZ, PT ;  /* 0x000000ff0700720b */ /* 0x000fe40003f6e000 */
[----:B---3--:R-:W-:Y:S02]  /*0100*/  FSETP.GEU.AND P2, PT, R8, RZ, PT ;  /* 0x000000ff0800720b */ /* 0x008fe40003f4e000 */
[----:B------:R-:W-:Y:S02]  /*0110*/  FSETP.GEU.AND P1, PT, R9, RZ, PT ;  /* 0x000000ff0900720b */ /* 0x000fe40003f2e000 */
[----:B------:R-:W-:Y:S02]  /*0120*/  FSETP.GEU.AND P0, PT, R10, RZ, PT ;  /* 0x000000ff0a00720b */ /* 0x000fe40003f0e000 */
[----:B------:R-:W-:Y:S02]  /*0130*/  FSETP.GEU.AND P6, PT, R11, RZ, PT ;  /* 0x000000ff0b00720b */ /* 0x000fe40003fce000 */
[----:B------:R-:W-:-:S02]  /*0140*/  FSEL R5, R5, RZ, P5 ;  /* 0x000000ff05057208 */ /* 0x000fc40002800000 */
[----:B------:R-:W-:Y:S02]  /*0150*/  FSEL R6, R6, RZ, P4 ;  /* 0x000000ff06067208 */ /* 0x000fe40002000000 */
[----:B------:R-:W-:Y:S02]  /*0160*/  FSEL R7, R7, RZ, P3 ;  /* 0x000000ff07077208 */ /* 0x000fe40001800000 */
[----:B------:R-:W-:Y:S02]  /*0170*/  FSEL R8, R8, RZ, P2 ;  /* 0x000000ff08087208 */ /* 0x000fe40001000000 */
[----:B------:R-:W-:Y:S01]  /*0180*/  FSEL R9, R9, RZ, P1 ;  /* 0x000000ff09097208 */ /* 0x000fe20000800000 */
[----:B------:R-:W-:Y:S01]  /*0190*/  STG.E.128 desc[UR4][R2.64], R4 ;  /* 0x0000000402007986 */ /* 0x000fe2000c101d04 */
[----:B------:R-:W-:Y:S02]  /*01a0*/  FSEL R10, R10, RZ, P0 ;  /* 0x000000ff0a0a7208 */ /* 0x000fe40000000000 */
[----:B------:R-:W-:-:S05]  /*01b0*/  FSEL R11, R11, RZ, P6 ;  /* 0x000000ff0b0b7208 */ /* 0x000fca0003000000 */
[----:B------:R-:W-:Y:S01]  /*01c0*/  STG.E.128 desc[UR4][R2.64+0x800], R8 ;  /* 0x0008000802007986 */ /* 0x000fe2000c101d04 */
[----:B------:R-:W-:Y:S05]  /*01d0*/  EXIT ;  /* 0x000000000000794d */ /* 0x000fea0003800000 */
.L_x_0:
[----:B------:R-:W-:-:S00]  /*01e0*/  BRA `(.L_x_0) ;  /* 0xfffffffc00fc7947 */ /* 0x000fc0000383ffff */
[----:B------:R-:W-:-:S00]  /*01f0*/  NOP ;  /* 0x0000000000007918 */ /* 0x000fc00000000000 */
        /* <DEDUP_REMOVED lines=8> */
.L_x_1:


//--------------------- .nv.constant0.triton_poi_fused_relu_3 --------------------------
	.section	.nv.constant0.triton_poi_fused_relu_3,"a",@progbits
	.sectionflags	@""
	.align	4
.nv.constant0.triton_poi_fused_relu_3:
	.zero		540
